//
// Generated by NVIDIA NVVM Compiler
//
// Compiler Build ID: CL-36424714
// Cuda compilation tools, release 13.0, V13.0.88
// Based on NVVM 20.0.0
//

.version 9.0
.target sm_100
.address_size 64

	// .globl	_Z6MatAddPfS_S_

.visible .entry _Z6MatAddPfS_S_(
	.param .u64 .ptr .align 1 _Z6MatAddPfS_S__param_0,
	.param .u64 .ptr .align 1 _Z6MatAddPfS_S__param_1,
	.param .u64 .ptr .align 1 _Z6MatAddPfS_S__param_2
)
{
	.reg .pred 	%p<4>;
	.reg .b32 	%r<11>;
	.reg .b32 	%f<4>;
	.reg .b64 	%rd<11>;

	ld.param.u64 	%rd1, [_Z6MatAddPfS_S__param_0];
	ld.param.u64 	%rd2, [_Z6MatAddPfS_S__param_1];
	ld.param.u64 	%rd3, [_Z6MatAddPfS_S__param_2];
	mov.u32 	%r2, %ctaid.x;
	mov.u32 	%r3, %ntid.x;
	mov.u32 	%r4, %tid.x;
	mad.lo.s32 	%r5, %r2, %r3, %r4;
	mov.u32 	%r6, %ctaid.y;
	mov.u32 	%r7, %ntid.y;
	mov.u32 	%r8, %tid.y;
	mad.lo.s32 	%r9, %r6, %r7, %r8;
	mad.lo.s32 	%r1, %r9, 100, %r5;
	setp.gt.s32 	%p1, %r5, 99;
	setp.gt.u32 	%p2, %r9, 99;
	or.pred  	%p3, %p1, %p2;
	@%p3 bra 	$L__BB0_2;
	cvta.to.global.u64 	%rd4, %rd1;
	cvta.to.global.u64 	%rd5, %rd2;
	cvta.to.global.u64 	%rd6, %rd3;
	mul.wide.s32 	%rd7, %r1, 4;
	add.s64 	%rd8, %rd4, %rd7;
	ld.global.f32 	%f1, [%rd8];
	add.s64 	%rd9, %rd5, %rd7;
	ld.global.f32 	%f2, [%rd9];
	add.f32 	%f3, %f1, %f2;
	add.s64 	%rd10, %rd6, %rd7;
	st.global.f32 	[%rd10], %f3;
$L__BB0_2:
	ret;

}
	// .globl	_Z9MatAddRowPfS_S_
.visible .entry _Z9MatAddRowPfS_S_(
	.param .u64 .ptr .align 1 _Z9MatAddRowPfS_S__param_0,
	.param .u64 .ptr .align 1 _Z9MatAddRowPfS_S__param_1,
	.param .u64 .ptr .align 1 _Z9MatAddRowPfS_S__param_2
)
{
	.reg .pred 	%p<6>;
	.reg .b32 	%r<24>;
	.reg .b32 	%f<13>;
	.reg .b64 	%rd<23>;

	ld.param.u64 	%rd4, [_Z9MatAddRowPfS_S__param_0];
	ld.param.u64 	%rd5, [_Z9MatAddRowPfS_S__param_1];
	ld.param.u64 	%rd6, [_Z9MatAddRowPfS_S__param_2];
	cvta.to.global.u64 	%rd1, %rd6;
	cvta.to.global.u64 	%rd2, %rd5;
	cvta.to.global.u64 	%rd3, %rd4;
	mov.u32 	%r16, %ctaid.x;
	mov.u32 	%r17, %ntid.x;
	mov.u32 	%r18, %tid.x;
	mad.lo.s32 	%r1, %r16, %r17, %r18;
	add.s32 	%r22, %r1, 100;
	add.s32 	%r21, %r1, 200;
	add.s32 	%r20, %r1, 300;
	mov.b32 	%r23, 0;
	mov.u32 	%r19, %r1;
$L__BB1_1:
	setp.gt.s32 	%p1, %r1, 99;
	@%p1 bra 	$L__BB1_3;
	mul.wide.s32 	%rd7, %r19, 4;
	add.s64 	%rd8, %rd3, %rd7;
	ld.global.f32 	%f1, [%rd8];
	add.s64 	%rd9, %rd2, %rd7;
	ld.global.f32 	%f2, [%rd9];
	add.f32 	%f3, %f1, %f2;
	add.s64 	%rd10, %rd1, %rd7;
	st.global.f32 	[%rd10], %f3;
$L__BB1_3:
	setp.gt.s32 	%p2, %r1, 99;
	@%p2 bra 	$L__BB1_5;
	mul.wide.s32 	%rd11, %r22, 4;
	add.s64 	%rd12, %rd3, %rd11;
	ld.global.f32 	%f4, [%rd12];
	add.s64 	%rd13, %rd2, %rd11;
	ld.global.f32 	%f5, [%rd13];
	add.f32 	%f6, %f4, %f5;
	add.s64 	%rd14, %rd1, %rd11;
	st.global.f32 	[%rd14], %f6;
$L__BB1_5:
	setp.gt.s32 	%p3, %r1, 99;
	@%p3 bra 	$L__BB1_7;
	mul.wide.s32 	%rd15, %r21, 4;
	add.s64 	%rd16, %rd3, %rd15;
	ld.global.f32 	%f7, [%rd16];
	add.s64 	%rd17, %rd2, %rd15;
	ld.global.f32 	%f8, [%rd17];
	add.f32 	%f9, %f7, %f8;
	add.s64 	%rd18, %rd1, %rd15;
	st.global.f32 	[%rd18], %f9;
$L__BB1_7:
	setp.gt.s32 	%p4, %r1, 99;
	@%p4 bra 	$L__BB1_9;
	mul.wide.s32 	%rd19, %r20, 4;
	add.s64 	%rd20, %rd3, %rd19;
	ld.global.f32 	%f10, [%rd20];
	add.s64 	%rd21, %rd2, %rd19;
	ld.global.f32 	%f11, [%rd21];
	add.f32 	%f12, %f10, %f11;
	add.s64 	%rd22, %rd1, %rd19;
	st.global.f32 	[%rd22], %f12;
$L__BB1_9:
	add.s32 	%r23, %r23, 4;
	add.s32 	%r22, %r22, 400;
	add.s32 	%r21, %r21, 400;
	add.s32 	%r20, %r20, 400;
	add.s32 	%r19, %r19, 400;
	setp.ne.s32 	%p5, %r23, 100;
	@%p5 bra 	$L__BB1_1;
	ret;

}
	// .globl	_Z9MatAddColPfS_S_
.visible .entry _Z9MatAddColPfS_S_(
	.param .u64 .ptr .align 1 _Z9MatAddColPfS_S__param_0,
	.param .u64 .ptr .align 1 _Z9MatAddColPfS_S__param_1,
	.param .u64 .ptr .align 1 _Z9MatAddColPfS_S__param_2
)
{
	.reg .pred 	%p<6>;
	.reg .b32 	%r<13>;
	.reg .b32 	%f<13>;
	.reg .b64 	%rd<15>;

	ld.param.u64 	%rd7, [_Z9MatAddColPfS_S__param_0];
	ld.param.u64 	%rd8, [_Z9MatAddColPfS_S__param_1];
	ld.param.u64 	%rd9, [_Z9MatAddColPfS_S__param_2];
	cvta.to.global.u64 	%rd1, %rd9;
	cvta.to.global.u64 	%rd2, %rd8;
	cvta.to.global.u64 	%rd3, %rd7;
	mov.u32 	%r8, %ctaid.y;
	mov.u32 	%r9, %ntid.y;
	mov.u32 	%r10, %tid.y;
	mad.lo.s32 	%r1, %r8, %r9, %r10;
	mul.lo.s32 	%r11, %r1, 100;
	mov.b32 	%r12, 0;
$L__BB2_1:
	setp.gt.u32 	%p1, %r1, 99;
	@%p1 bra 	$L__BB2_3;
	mul.wide.u32 	%rd10, %r11, 4;
	add.s64 	%rd11, %rd3, %rd10;
	ld.global.f32 	%f1, [%rd11];
	add.s64 	%rd12, %rd2, %rd10;
	ld.global.f32 	%f2, [%rd12];
	add.f32 	%f3, %f1, %f2;
	add.s64 	%rd13, %rd1, %rd10;
	st.global.f32 	[%rd13], %f3;
$L__BB2_3:
	setp.gt.u32 	%p2, %r1, 99;
	mul.wide.u32 	%rd14, %r11, 4;
	add.s64 	%rd4, %rd1, %rd14;
	add.s64 	%rd5, %rd2, %rd14;
	add.s64 	%rd6, %rd3, %rd14;
	@%p2 bra 	$L__BB2_5;
	ld.global.f32 	%f4, [%rd6+4];
	ld.global.f32 	%f5, [%rd5+4];
	add.f32 	%f6, %f4, %f5;
	st.global.f32 	[%rd4+4], %f6;
$L__BB2_5:
	setp.gt.u32 	%p3, %r1, 99;
	@%p3 bra 	$L__BB2_7;
	ld.global.f32 	%f7, [%rd6+8];
	ld.global.f32 	%f8, [%rd5+8];
	add.f32 	%f9, %f7, %f8;
	st.global.f32 	[%rd4+8], %f9;
$L__BB2_7:
	setp.gt.u32 	%p4, %r1, 99;
	@%p4 bra 	$L__BB2_9;
	ld.global.f32 	%f10, [%rd6+12];
	ld.global.f32 	%f11, [%rd5+12];
	add.f32 	%f12, %f10, %f11;
	st.global.f32 	[%rd4+12], %f12;
$L__BB2_9:
	add.s32 	%r12, %r12, 4;
	add.s32 	%r11, %r11, 4;
	setp.ne.s32 	%p5, %r12, 100;
	@%p5 bra 	$L__BB2_1;
	ret;

}


// ===== COMPILED SASS (sm_100) =====

	.target	sm_100

	.elftype	@"ET_EXEC"


//--------------------- .note.nv.tkinfo           --------------------------
	.section	.note.nv.tkinfo,"",@"SHT_NOTE"
	.sectionflags	@"SHF_NOTE_NV_TKINFO"
	.tkinfo
        /*0018*/ 	.word	0x00000002
        /*0030*/ 	.string	""
        /*0030*/ 	.string	"ptxas"
        /*0030*/ 	.string	"Cuda compilation tools, release 13.0, V13.0.88"
        /*0030*/ 	.string	"Build cuda_13.0.r13.0/compiler.36424714_0"
        /*0030*/ 	.string	"-arch sm_100 -m 64 "



//--------------------- .note.nv.cuinfo           --------------------------
	.section	.note.nv.cuinfo,"",@"SHT_NOTE"
	.sectionflags	@"SHF_NOTE_NV_CUINFO"
        /*0018*/ 	.short	0x0002
        /*001a*/ 	.short	0x0064
        /*001c*/ 	.short	0x0082
	.zero		2


//--------------------- .nv.info                  --------------------------
	.section	.nv.info,"",@"SHT_CUDA_INFO"
	.align	4


	//----- nvinfo : EIATTR_REGCOUNT
	.align		4
        /*0000*/ 	.byte	0x04, 0x2f
        /*0002*/ 	.short	(.L_1 - .L_0)
	.align		4
.L_0:
        /*0004*/ 	.word	index@(_Z6MatAddPfS_S_)
        /*0008*/ 	.word	0x0000000c


	//----- nvinfo : EIATTR_FRAME_SIZE
	.align		4
.L_1:
        /*000c*/ 	.byte	0x04, 0x11
        /*000e*/ 	.short	(.L_3 - .L_2)
	.align		4
.L_2:
        /*0010*/ 	.word	index@(_Z6MatAddPfS_S_)
        /*0014*/ 	.word	0x00000000


	//----- nvinfo : EIATTR_REGCOUNT
	.align		4
.L_3:
        /*0018*/ 	.byte	0x04, 0x2f
        /*001a*/ 	.short	(.L_5 - .L_4)
	.align		4
.L_4:
        /*001c*/ 	.word	index@(_Z9MatAddRowPfS_S_)
        /*0020*/ 	.word	0x00000016


	//----- nvinfo : EIATTR_FRAME_SIZE
	.align		4
.L_5:
        /*0024*/ 	.byte	0x04, 0x11
        /*0026*/ 	.short	(.L_7 - .L_6)
	.align		4
.L_6:
        /*0028*/ 	.word	index@(_Z9MatAddRowPfS_S_)
        /*002c*/ 	.word	0x00000000


	//----- nvinfo : EIATTR_REGCOUNT
	.align		4
.L_7:
        /*0030*/ 	.byte	0x04, 0x2f
        /*0032*/ 	.short	(.L_9 - .L_8)
	.align		4
.L_8:
        /*0034*/ 	.word	index@(_Z9MatAddColPfS_S_)
        /*0038*/ 	.word	0x00000016


	//----- nvinfo : EIATTR_FRAME_SIZE
	.align		4
.L_9:
        /*003c*/ 	.byte	0x04, 0x11
        /*003e*/ 	.short	(.L_11 - .L_10)
	.align		4
.L_10:
        /*0040*/ 	.word	index@(_Z9MatAddColPfS_S_)
        /*0044*/ 	.word	0x00000000


	//----- nvinfo : EIATTR_MIN_STACK_SIZE
	.align		4
.L_11:
        /*0048*/ 	.byte	0x04, 0x12
        /*004a*/ 	.short	(.L_13 - .L_12)
	.align		4
.L_12:
        /*004c*/ 	.word	index@(_Z9MatAddColPfS_S_)
        /*0050*/ 	.word	0x00000000


	//----- nvinfo : EIATTR_MIN_STACK_SIZE
	.align		4
.L_13:
        /*0054*/ 	.byte	0x04, 0x12
        /*0056*/ 	.short	(.L_15 - .L_14)
	.align		4
.L_14:
        /*0058*/ 	.word	index@(_Z9MatAddRowPfS_S_)
        /*005c*/ 	.word	0x00000000


	//----- nvinfo : EIATTR_MIN_STACK_SIZE
	.align		4
.L_15:
        /*0060*/ 	.byte	0x04, 0x12
        /*0062*/ 	.short	(.L_17 - .L_16)
	.align		4
.L_16:
        /*0064*/ 	.word	index@(_Z6MatAddPfS_S_)
        /*0068*/ 	.word	0x00000000
.L_17:


//--------------------- .nv.compat                --------------------------
	.section	.nv.compat,"",@"SHT_CUDA_COMPAT_INFO"
	.align	4
        /*0000*/ 	.byte	0x02, 0x09, 0x00, 0x00, 0x02, 0x02, 0x01, 0x00, 0x02, 0x05, 0x05, 0x00, 0x03, 0x07, 0x01, 0x01
        /*0010*/ 	.byte	0x02, 0x03, 0x00, 0x00, 0x02, 0x06, 0x01, 0x00, 0x04, 0x0b, 0x08, 0x00, 0x09, 0x00, 0x00, 0x00
        /*0020*/ 	.byte	0x00, 0x00, 0x00, 0x00


//--------------------- .nv.info._Z9MatAddColPfS_S_ --------------------------
	.section	.nv.info._Z9MatAddColPfS_S_,"",@"SHT_CUDA_INFO"
	.sectionflags	@""
	.align	4


	//----- nvinfo : EIATTR_CUDA_API_VERSION
	.align		4
        /*0000*/ 	.byte	0x04, 0x37
        /*0002*/ 	.short	(.L_19 - .L_18)
.L_18:
        /*0004*/ 	.word	0x00000082


	//----- nvinfo : EIATTR_KPARAM_INFO
	.align		4
.L_19:
        /*0008*/ 	.byte	0x04, 0x17
        /*000a*/ 	.short	(.L_21 - .L_20)
.L_20:
        /*000c*/ 	.word	0x00000000
        /*0010*/ 	.short	0x0002
        /*0012*/ 	.short	0x0010
        /*0014*/ 	.byte	0x00, 0xf5, 0x21, 0x00


	//----- nvinfo : EIATTR_KPARAM_INFO
	.align		4
.L_21:
        /*0018*/ 	.byte	0x04, 0x17
        /*001a*/ 	.short	(.L_23 - .L_22)
.L_22:
        /*001c*/ 	.word	0x00000000
        /*0020*/ 	.short	0x0001
        /*0022*/ 	.short	0x0008
        /*0024*/ 	.byte	0x00, 0xf5, 0x21, 0x00


	//----- nvinfo : EIATTR_KPARAM_INFO
	.align		4
.L_23:
        /*0028*/ 	.byte	0x04, 0x17
        /*002a*/ 	.short	(.L_25 - .L_24)
.L_24:
        /*002c*/ 	.word	0x00000000
        /*0030*/ 	.short	0x0000
        /*0032*/ 	.short	0x0000
        /*0034*/ 	.byte	0x00, 0xf5, 0x21, 0x00


	//----- nvinfo : EIATTR_SPARSE_MMA_MASK
	.align		4
.L_25:
        /*0038*/ 	.byte	0x03, 0x50
        /*003a*/ 	.short	0x0000


	//----- nvinfo : EIATTR_MAXREG_COUNT
	.align		4
        /*003c*/ 	.byte	0x03, 0x1b
        /*003e*/ 	.short	0x00ff


	//----- nvinfo : EIATTR_MERCURY_ISA_VERSION
	.align		4
        /*0040*/ 	.byte	0x03, 0x5f
        /*0042*/ 	.short	0x0101


	//----- nvinfo : EIATTR_VRC_CTA_INIT_COUNT
	.align		4
        /*0044*/ 	.byte	0x02, 0x4a
	.zero		1
	.zero		1


	//----- nvinfo : EIATTR_EXIT_INSTR_OFFSETS
	.align		4
        /*0048*/ 	.byte	0x04, 0x1c
        /*004a*/ 	.short	(.L_27 - .L_26)


	//   ....[0]....
.L_26:
        /*004c*/ 	.word	0x000002a0


	//----- nvinfo : EIATTR_CRS_STACK_SIZE
	.align		4
.L_27:
        /*0050*/ 	.byte	0x04, 0x1e
        /*0052*/ 	.short	(.L_29 - .L_28)
.L_28:
        /*0054*/ 	.word	0x00000000


	//----- nvinfo : EIATTR_CBANK_PARAM_SIZE
	.align		4
.L_29:
        /*0058*/ 	.byte	0x03, 0x19
        /*005a*/ 	.short	0x0018


	//----- nvinfo : EIATTR_PARAM_CBANK
	.align		4
        /*005c*/ 	.byte	0x04, 0x0a
        /*005e*/ 	.short	(.L_31 - .L_30)
	.align		4
.L_30:
        /*0060*/ 	.word	index@(.nv.constant0._Z9MatAddColPfS_S_)
        /*0064*/ 	.short	0x0380
        /*0066*/ 	.short	0x0018


	//----- nvinfo : EIATTR_SW_WAR
	.align		4
.L_31:
        /*0068*/ 	.byte	0x04, 0x36
        /*006a*/ 	.short	(.L_33 - .L_32)
.L_32:
        /*006c*/ 	.word	0x00000008
.L_33:


//--------------------- .nv.info._Z9MatAddRowPfS_S_ --------------------------
	.section	.nv.info._Z9MatAddRowPfS_S_,"",@"SHT_CUDA_INFO"
	.sectionflags	@""
	.align	4


	//----- nvinfo : EIATTR_CUDA_API_VERSION
	.align		4
        /*0000*/ 	.byte	0x04, 0x37
        /*0002*/ 	.short	(.L_35 - .L_34)
.L_34:
        /*0004*/ 	.word	0x00000082


	//----- nvinfo : EIATTR_KPARAM_INFO
	.align		4
.L_35:
        /*0008*/ 	.byte	0x04, 0x17
        /*000a*/ 	.short	(.L_37 - .L_36)
.L_36:
        /*000c*/ 	.word	0x00000000
        /*0010*/ 	.short	0x0002
        /*0012*/ 	.short	0x0010
        /*0014*/ 	.byte	0x00, 0xf5, 0x21, 0x00


	//----- nvinfo : EIATTR_KPARAM_INFO
	.align		4
.L_37:
        /*0018*/ 	.byte	0x04, 0x17
        /*001a*/ 	.short	(.L_39 - .L_38)
.L_38:
        /*001c*/ 	.word	0x00000000
        /*0020*/ 	.short	0x0001
        /*0022*/ 	.short	0x0008
        /*0024*/ 	.byte	0x00, 0xf5, 0x21, 0x00


	//----- nvinfo : EIATTR_KPARAM_INFO
	.align		4
.L_39:
        /*0028*/ 	.byte	0x04, 0x17
        /*002a*/ 	.short	(.L_41 - .L_40)
.L_40:
        /*002c*/ 	.word	0x00000000
        /*0030*/ 	.short	0x0000
        /*0032*/ 	.short	0x0000
        /*0034*/ 	.byte	0x00, 0xf5, 0x21, 0x00


	//----- nvinfo : EIATTR_SPARSE_MMA_MASK
	.align		4
.L_41:
        /*0038*/ 	.byte	0x03, 0x50
        /*003a*/ 	.short	0x0000


	//----- nvinfo : EIATTR_MAXREG_COUNT
	.align		4
        /*003c*/ 	.byte	0x03, 0x1b
        /*003e*/ 	.short	0x00ff


	//----- nvinfo : EIATTR_MERCURY_ISA_VERSION
	.align		4
        /*0040*/ 	.byte	0x03, 0x5f
        /*0042*/ 	.short	0x0101


	//----- nvinfo : EIATTR_VRC_CTA_INIT_COUNT
	.align		4
        /*0044*/ 	.byte	0x02, 0x4a
	.zero		1
	.zero		1


	//----- nvinfo : EIATTR_EXIT_INSTR_OFFSETS
	.align		4
        /*0048*/ 	.byte	0x04, 0x1c
        /*004a*/ 	.short	(.L_43 - .L_42)


	//   ....[0]....
.L_42:
        /*004c*/ 	.word	0x000003c0


	//----- nvinfo : EIATTR_CBANK_PARAM_SIZE
	.align		4
.L_43:
        /*0050*/ 	.byte	0x03, 0x19
        /*0052*/ 	.short	0x0018


	//----- nvinfo : EIATTR_PARAM_CBANK
	.align		4
        /*0054*/ 	.byte	0x04, 0x0a
        /*0056*/ 	.short	(.L_45 - .L_44)
	.align		4
.L_44:
        /*0058*/ 	.word	index@(.nv.constant0._Z9MatAddRowPfS_S_)
        /*005c*/ 	.short	0x0380
        /*005e*/ 	.short	0x0018


	//----- nvinfo : EIATTR_SW_WAR
	.align		4
.L_45:
        /*0060*/ 	.byte	0x04, 0x36
        /*0062*/ 	.short	(.L_47 - .L_46)
.L_46:
        /*0064*/ 	.word	0x00000008
.L_47:


//--------------------- .nv.info._Z6MatAddPfS_S_  --------------------------
	.section	.nv.info._Z6MatAddPfS_S_,"",@"SHT_CUDA_INFO"
	.sectionflags	@""
	.align	4


	//----- nvinfo : EIATTR_CUDA_API_VERSION
	.align		4
        /*0000*/ 	.byte	0x04, 0x37
        /*0002*/ 	.short	(.L_49 - .L_48)
.L_48:
        /*0004*/ 	.word	0x00000082


	//----- nvinfo : EIATTR_KPARAM_INFO
	.align		4
.L_49:
        /*0008*/ 	.byte	0x04, 0x17
        /*000a*/ 	.short	(.L_51 - .L_50)
.L_50:
        /*000c*/ 	.word	0x00000000
        /*0010*/ 	.short	0x0002
        /*0012*/ 	.short	0x0010
        /*0014*/ 	.byte	0x00, 0xf5, 0x21, 0x00


	//----- nvinfo : EIATTR_KPARAM_INFO
	.align		4
.L_51:
        /*0018*/ 	.byte	0x04, 0x17
        /*001a*/ 	.short	(.L_53 - .L_52)
.L_52:
        /*001c*/ 	.word	0x00000000
        /*0020*/ 	.short	0x0001
        /*0022*/ 	.short	0x0008
        /*0024*/ 	.byte	0x00, 0xf5, 0x21, 0x00


	//----- nvinfo : EIATTR_KPARAM_INFO
	.align		4
.L_53:
        /*0028*/ 	.byte	0x04, 0x17
        /*002a*/ 	.short	(.L_55 - .L_54)
.L_54:
        /*002c*/ 	.word	0x00000000
        /*0030*/ 	.short	0x0000
        /*0032*/ 	.short	0x0000
        /*0034*/ 	.byte	0x00, 0xf5, 0x21, 0x00


	//----- nvinfo : EIATTR_SPARSE_MMA_MASK
	.align		4
.L_55:
        /*0038*/ 	.byte	0x03, 0x50
        /*003a*/ 	.short	0x0000


	//----- nvinfo : EIATTR_MAXREG_COUNT
	.align		4
        /*003c*/ 	.byte	0x03, 0x1b
        /*003e*/ 	.short	0x00ff


	//----- nvinfo : EIATTR_MERCURY_ISA_VERSION
	.align		4
        /*0040*/ 	.byte	0x03, 0x5f
        /*0042*/ 	.short	0x0101


	//----- nvinfo : EIATTR_VRC_CTA_INIT_COUNT
	.align		4
        /*0044*/ 	.byte	0x02, 0x4a
	.zero		1
	.zero		1


	//----- nvinfo : EIATTR_EXIT_INSTR_OFFSETS
	.align		4
        /*0048*/ 	.byte	0x04, 0x1c
        /*004a*/ 	.short	(.L_57 - .L_56)


	//   ....[0]....
.L_56:
        /*004c*/ 	.word	0x000000b0


	//   ....[1]....
        /*0050*/ 	.word	0x00000180


	//----- nvinfo : EIATTR_CBANK_PARAM_SIZE
	.align		4
.L_57:
        /*0054*/ 	.byte	0x03, 0x19
        /*0056*/ 	.short	0x0018


	//----- nvinfo : EIATTR_PARAM_CBANK
	.align		4
        /*0058*/ 	.byte	0x04, 0x0a
        /*005a*/ 	.short	(.L_59 - .L_58)
	.align		4
.L_58:
        /*005c*/ 	.word	index@(.nv.constant0._Z6MatAddPfS_S_)
        /*0060*/ 	.short	0x0380
        /*0062*/ 	.short	0x0018


	//----- nvinfo : EIATTR_SW_WAR
	.align		4
.L_59:
        /*0064*/ 	.byte	0x04, 0x36
        /*0066*/ 	.short	(.L_61 - .L_60)
.L_60:
        /*0068*/ 	.word	0x00000008
.L_61:


//--------------------- .nv.callgraph             --------------------------
	.section	.nv.callgraph,"",@"SHT_CUDA_CALLGRAPH"
	.align	4
	.sectionentsize	8
	.align		4
        /*0000*/ 	.word	0x00000000
	.align		4
        /*0004*/ 	.word	0xffffffff
	.align		4
        /*0008*/ 	.word	0x00000000
	.align		4
        /*000c*/ 	.word	0xfffffffe
	.align		4
        /*0010*/ 	.word	0x00000000
	.align		4
        /*0014*/ 	.word	0xfffffffd
	.align		4
        /*0018*/ 	.word	0x00000000
	.align		4
        /*001c*/ 	.word	0xfffffffc


//--------------------- .text._Z9MatAddColPfS_S_  --------------------------
	.section	.text._Z9MatAddColPfS_S_,"ax",@progbits
	.align	128
        .global         _Z9MatAddColPfS_S_
        .type           _Z9MatAddColPfS_S_,@function
        .size           _Z9MatAddColPfS_S_,(.L_x_9 - _Z9MatAddColPfS_S_)
        .other          _Z9MatAddColPfS_S_,@"STO_CUDA_ENTRY STV_DEFAULT"
_Z9MatAddColPfS_S_:
.text._Z9MatAddColPfS_S_:
[----:B------:R-:W-:Y:S01]  /*0000*/  LDC R1, c[0x0][0x37c] ;  /* 0x0000df00ff017b82 */ /* 0x000fe20000000800 */
[----:B------:R-:W0:Y:S07]  /*0010*/  S2R R9, SR_TID.Y ;  /* 0x0000000000097919 */ /* 0x000e2e0000002200 */
[----:B------:R-:W0:Y:S01]  /*0020*/  S2UR UR4, SR_CTAID.Y ;  /* 0x00000000000479c3 */ /* 0x000e220000002600 */
[----:B------:R-:W1:Y:S07]  /*0030*/  LDCU.64 UR6, c[0x0][0x358] ;  /* 0x00006b00ff0677ac */ /* 0x000e6e0008000a00 */
[----:B------:R-:W0:Y:S08]  /*0040*/  LDC R0, c[0x0][0x364] ;  /* 0x0000d900ff007b82 */ /* 0x000e300000000800 */
[----:B------:R-:W2:Y:S08]  /*0050*/  LDC.64 R2, c[0x0][0x380] ;  /* 0x0000e000ff027b82 */ /* 0x000eb00000000a00 */
[----:B------:R-:W3:Y:S08]  /*0060*/  LDC.64 R4, c[0x0][0x388] ;  /* 0x0000e200ff047b82 */ /* 0x000ef00000000a00 */
[----:B------:R-:W4:Y:S01]  /*0070*/  LDC.64 R6, c[0x0][0x390] ;  /* 0x0000e400ff067b82 */ /* 0x000f220000000a00 */
[----:B0-----:R-:W-:Y:S01]  /*0080*/  IMAD R0, R0, UR4, R9 ;  /* 0x0000000400007c24 */ /* 0x001fe2000f8e0209 */
[----:B------:R-:W-:-:S03]  /*0090*/  UMOV UR4, URZ ;  /* 0x000000ff00047c82 */ /* 0x000fc60008000000 */
[C---:B------:R-:W-:Y:S01]  /*00a0*/  IMAD R15, R0.reuse, 0x64, RZ ;  /* 0x00000064000f7824 */ /* 0x040fe200078e02ff */
[----:B-1----:R-:W-:-:S13]  /*00b0*/  ISETP.GT.U32.AND P0, PT, R0, 0x63, PT ;  /* 0x000000630000780c */ /* 0x002fda0003f04070 */
.L_x_4:
[----:B--2---:R-:W-:-:S04]  /*00c0*/  IMAD.WIDE.U32 R8, R15, 0x4, R2 ;  /* 0x000000040f087825 */ /* 0x004fc800078e0002 */
[C---:B---3--:R-:W-:Y:S01]  /*00d0*/  IMAD.WIDE.U32 R10, R15.reuse, 0x4, R4 ;  /* 0x000000040f0a7825 */ /* 0x048fe200078e0004 */
[----:B------:R-:W2:Y:S04]  /*00e0*/  @!P0 LDG.E R14, desc[UR6][R8.64] ;  /* 0x00000006080e8981 */ /* 0x000ea8000c1e1900 */
[----:B01----:R-:W2:Y:S01]  /*00f0*/  @!P0 LDG.E R17, desc[UR6][R10.64] ;  /* 0x000000060a118981 */ /* 0x003ea2000c1e1900 */
[----:B----4-:R-:W-:-:S04]  /*0100*/  IMAD.WIDE.U32 R12, R15, 0x4, R6 ;  /* 0x000000040f0c7825 */ /* 0x010fc800078e0006 */
[----:B--2---:R-:W-:-:S05]  /*0110*/  @!P0 FADD R17, R14, R17 ;  /* 0x000000110e118221 */ /* 0x004fca0000000000 */
[----:B------:R0:W-:Y:S01]  /*0120*/  @!P0 STG.E desc[UR6][R12.64], R17 ;  /* 0x000000110c008986 */ /* 0x0001e2000c101906 */
[----:B------:R-:W-:-:S13]  /*0130*/  ISETP.GT.U32.AND P0, PT, R0, 0x63, PT ;  /* 0x000000630000780c */ /* 0x000fda0003f04070 */
[----:B------:R-:W2:Y:S04]  /*0140*/  @!P0 LDG.E R14, desc[UR6][R8.64+0x4] ;  /* 0x00000406080e8981 */ /* 0x000ea8000c1e1900 */
[----:B------:R-:W2:Y:S01]  /*0150*/  @!P0 LDG.E R19, desc[UR6][R10.64+0x4] ;  /* 0x000004060a138981 */ /* 0x000ea2000c1e1900 */
[----:B------:R-:W-:Y:S01]  /*0160*/  UIADD3 UR4, UPT, UPT, UR4, 0x4, URZ ;  /* 0x0000000404047890 */ /* 0x000fe2000fffe0ff */
[----:B------:R-:W-:Y:S03]  /*0170*/  BSSY.RECONVERGENT B0, `(.L_x_0) ;  /* 0x0000009000007945 */ /* 0x000fe60003800200 */
[----:B------:R-:W-:Y:S01]  /*0180*/  UISETP.NE.AND UP0, UPT, UR4, 0x64, UPT ;  /* 0x000000640400788c */ /* 0x000fe2000bf05270 */
[----:B--2---:R-:W-:-:S05]  /*0190*/  @!P0 FADD R19, R14, R19 ;  /* 0x000000130e138221 */ /* 0x004fca0000000000 */
[----:B------:R0:W-:Y:S01]  /*01a0*/  @!P0 STG.E desc[UR6][R12.64+0x4], R19 ;  /* 0x000004130c008986 */ /* 0x0001e2000c101906 */
[----:B------:R-:W-:Y:S05]  /*01b0*/  @P0 BRA `(.L_x_1) ;  /* 0x0000000000100947 */ /* 0x000fea0003800000 */
[----:B------:R-:W2:Y:S04]  /*01c0*/  LDG.E R14, desc[UR6][R8.64+0x8] ;  /* 0x00000806080e7981 */ /* 0x000ea8000c1e1900 */
[----:B0-----:R-:W2:Y:S02]  /*01d0*/  LDG.E R17, desc[UR6][R10.64+0x8] ;  /* 0x000008060a117981 */ /* 0x001ea4000c1e1900 */
[----:B--2---:R-:W-:-:S05]  /*01e0*/  FADD R17, R14, R17 ;  /* 0x000000110e117221 */ /* 0x004fca0000000000 */
[----:B------:R1:W-:Y:S02]  /*01f0*/  STG.E desc[UR6][R12.64+0x8], R17 ;  /* 0x000008110c007986 */ /* 0x0003e4000c101906 */
.L_x_1:
[----:B------:R-:W-:Y:S05]  /*0200*/  BSYNC.RECONVERGENT B0 ;  /* 0x0000000000007941 */ /* 0x000fea0003800200 */
.L_x_0:
[----:B------:R-:W-:Y:S04]  /*0210*/  BSSY.RECONVERGENT B0, `(.L_x_2) ;  /* 0x0000006000007945 */ /* 0x000fe80003800200 */
[----:B------:R-:W-:Y:S05]  /*0220*/  @P0 BRA `(.L_x_3) ;  /* 0x0000000000100947 */ /* 0x000fea0003800000 */
[----:B------:R-:W0:Y:S04]  /*0230*/  LDG.E R8, desc[UR6][R8.64+0xc] ;  /* 0x00000c0608087981 */ /* 0x000e28000c1e1900 */
[----:B------:R-:W0:Y:S02]  /*0240*/  LDG.E R11, desc[UR6][R10.64+0xc] ;  /* 0x00000c060a0b7981 */ /* 0x000e24000c1e1900 */
[----:B01----:R-:W-:-:S05]  /*0250*/  FADD R17, R8, R11 ;  /* 0x0000000b08117221 */ /* 0x003fca0000000000 */
[----:B------:R2:W-:Y:S02]  /*0260*/  STG.E desc[UR6][R12.64+0xc], R17 ;  /* 0x00000c110c007986 */ /* 0x0005e4000c101906 */
.L_x_3:
[----:B------:R-:W-:Y:S05]  /*0270*/  BSYNC.RECONVERGENT B0 ;  /* 0x0000000000007941 */ /* 0x000fea0003800200 */
.L_x_2:
[----:B------:R-:W-:Y:S01]  /*0280*/  IADD3 R15, PT, PT, R15, 0x4, RZ ;  /* 0x000000040f0f7810 */ /* 0x000fe20007ffe0ff */
[----:B------:R-:W-:Y:S06]  /*0290*/  BRA.U UP0, `(.L_x_4) ;  /* 0xfffffffd00887547 */ /* 0x000fec000b83ffff */
[----:B------:R-:W-:Y:S05]  /*02a0*/  EXIT ;  /* 0x000000000000794d */ /* 0x000fea0003800000 */
.L_x_5:
[----:B------:R-:W-:-:S00]  /*02b0*/  BRA `(.L_x_5) ;  /* 0xfffffffc00fc7947 */ /* 0x000fc0000383ffff */
[----:B------:R-:W-:-:S00]  /*02c0*/  NOP ;  /* 0x0000000000007918 */ /* 0x000fc00000000000 */
        /* <DEDUP_REMOVED lines=11> */
.L_x_9:


//--------------------- .text._Z9MatAddRowPfS_S_  --------------------------
	.section	.text._Z9MatAddRowPfS_S_,"ax",@progbits
	.align	128
        .global         _Z9MatAddRowPfS_S_
        .type           _Z9MatAddRowPfS_S_,@function
        .size           _Z9MatAddRowPfS_S_,(.L_x_10 - _Z9MatAddRowPfS_S_)
        .other          _Z9MatAddRowPfS_S_,@"STO_CUDA_ENTRY STV_DEFAULT"
_Z9MatAddRowPfS_S_:
.text._Z9MatAddRowPfS_S_:
[----:B------:R-:W-:Y:S01]  /*0000*/  LDC R1, c[0x0][0x37c] ;  /* 0x0000df00ff017b82 */ /* 0x000fe20000000800 */
[----:B------:R-:W0:Y:S07]  /*0010*/  S2R R3, SR_TID.X ;  /* 0x0000000000037919 */ /* 0x000e2e0000002100 */
[----:B------:R-:W0:Y:S01]  /*0020*/  S2UR UR4, SR_CTAID.X ;  /* 0x00000000000479c3 */ /* 0x000e220000002500 */
[----:B------:R-:W1:Y:S07]  /*0030*/  LDCU.64 UR6, c[0x0][0x358] ;  /* 0x00006b00ff0677ac */ /* 0x000e6e0008000a00 */
[----:B------:R-:W0:Y:S02]  /*0040*/  LDC R4, c[0x0][0x360] ;  /* 0x0000d800ff047b82 */ /* 0x000e240000000800 */
[----:B0-----:R-:W-:Y:S01]  /*0050*/  IMAD R4, R4, UR4, R3 ;  /* 0x0000000404047c24 */ /* 0x001fe2000f8e0203 */
[----:B------:R-:W-:-:S04]  /*0060*/  UMOV UR4, URZ ;  /* 0x000000ff00047c82 */ /* 0x000fc80008000000 */
[C---:B------:R-:W-:Y:S02]  /*0070*/  ISETP.GT.AND P0, PT, R4.reuse, 0x63, PT ;  /* 0x000000630400780c */ /* 0x040fe40003f04270 */
[C---:B------:R-:W-:Y:S02]  /*0080*/  ISETP.GT.AND P1, PT, R4.reuse, 0x63, PT ;  /* 0x000000630400780c */ /* 0x040fe40003f24270 */
[C---:B------:R-:W-:Y:S02]  /*0090*/  IADD3 R3, PT, PT, R4.reuse, 0x64, RZ ;  /* 0x0000006404037810 */ /* 0x040fe40007ffe0ff */
[C---:B------:R-:W-:Y:S02]  /*00a0*/  IADD3 R0, PT, PT, R4.reuse, 0xc8, RZ ;  /* 0x000000c804007810 */ /* 0x040fe40007ffe0ff */
[----:B-1----:R-:W-:-:S07]  /*00b0*/  IADD3 R2, PT, PT, R4, 0x12c, RZ ;  /* 0x0000012c04027810 */ /* 0x002fce0007ffe0ff */
.L_x_6:
[----:B0-----:R-:W0:Y:S08]  /*00c0*/  LDC.64 R6, c[0x0][0x380] ;  /* 0x0000e000ff067b82 */ /* 0x001e300000000a00 */
[----:B------:R-:W1:Y:S08]  /*00d0*/  LDC.64 R8, c[0x0][0x388] ;  /* 0x0000e200ff087b82 */ /* 0x000e700000000a00 */
[----:B------:R-:W2:Y:S01]  /*00e0*/  @!P0 LDC.64 R10, c[0x0][0x390] ;  /* 0x0000e400ff0a8b82 */ /* 0x000ea20000000a00 */
[----:B0-----:R-:W-:-:S07]  /*00f0*/  @!P0 IMAD.WIDE R6, R4, 0x4, R6 ;  /* 0x0000000404068825 */ /* 0x001fce00078e0206 */
[----:B------:R-:W0:Y:S01]  /*0100*/  LDC.64 R12, c[0x0][0x380] ;  /* 0x0000e000ff0c7b82 */ /* 0x000e220000000a00 */
[----:B------:R-:W3:Y:S01]  /*0110*/  @!P0 LDG.E R6, desc[UR6][R6.64] ;  /* 0x0000000606068981 */ /* 0x000ee2000c1e1900 */
[----:B-1----:R-:W-:-:S06]  /*0120*/  @!P0 IMAD.WIDE R8, R4, 0x4, R8 ;  /* 0x0000000404088825 */ /* 0x002fcc00078e0208 */
[----:B------:R-:W1:Y:S01]  /*0130*/  LDC.64 R14, c[0x0][0x388] ;  /* 0x0000e200ff0e7b82 */ /* 0x000e620000000a00 */
[----:B------:R-:W3:Y:S01]  /*0140*/  @!P0 LDG.E R9, desc[UR6][R8.64] ;  /* 0x0000000608098981 */ /* 0x000ee2000c1e1900 */
[----:B--2---:R-:W-:-:S06]  /*0150*/  @!P0 IMAD.WIDE R10, R4, 0x4, R10 ;  /* 0x00000004040a8825 */ /* 0x004fcc00078e020a */
[----:B------:R-:W2:Y:S01]  /*0160*/  LDC.64 R16, c[0x0][0x388] ;  /* 0x0000e200ff107b82 */ /* 0x000ea20000000a00 */
[----:B---3--:R-:W-:-:S07]  /*0170*/  @!P0 FADD R5, R6, R9 ;  /* 0x0000000906058221 */ /* 0x008fce0000000000 */
[----:B------:R-:W3:Y:S01]  /*0180*/  LDC.64 R8, c[0x0][0x380] ;  /* 0x0000e000ff087b82 */ /* 0x000ee20000000a00 */
[----:B------:R2:W-:Y:S01]  /*0190*/  @!P0 STG.E desc[UR6][R10.64], R5 ;  /* 0x000000050a008986 */ /* 0x0005e2000c101906 */
[----:B------:R-:W-:-:S13]  /*01a0*/  PLOP3.LUT P0, PT, P1, PT, PT, 0x80, 0x8 ;  /* 0x000000000008781c */ /* 0x000fda0000f0f070 */
[C---:B0-----:R-:W-:Y:S01]  /*01b0*/  @!P0 IMAD.WIDE R12, R3.reuse, 0x4, R12 ;  /* 0x00000004030c8825 */ /* 0x041fe200078e020c */
[----:B------:R-:W0:Y:S03]  /*01c0*/  @!P0 LDC.64 R6, c[0x0][0x390] ;  /* 0x0000e400ff068b82 */ /* 0x000e260000000a00 */
[----:B-1----:R-:W-:Y:S02]  /*01d0*/  @!P0 IMAD.WIDE R14, R3, 0x4, R14 ;  /* 0x00000004030e8825 */ /* 0x002fe400078e020e */
[----:B------:R-:W4:Y:S04]  /*01e0*/  @!P0 LDG.E R12, desc[UR6][R12.64] ;  /* 0x000000060c0c8981 */ /* 0x000f28000c1e1900 */
[----:B------:R-:W4:Y:S01]  /*01f0*/  @!P0 LDG.E R15, desc[UR6][R14.64] ;  /* 0x000000060e0f8981 */ /* 0x000f22000c1e1900 */
[----:B---3--:R-:W-:-:S04]  /*0200*/  @!P0 IMAD.WIDE R8, R0, 0x4, R8 ;  /* 0x0000000400088825 */ /* 0x008fc800078e0208 */
[----:B--2---:R-:W-:Y:S02]  /*0210*/  @!P0 IMAD.WIDE R10, R0, 0x4, R16 ;  /* 0x00000004000a8825 */ /* 0x004fe400078e0210 */
[----:B------:R-:W1:Y:S02]  /*0220*/  LDC.64 R16, c[0x0][0x388] ;  /* 0x0000e200ff107b82 */ /* 0x000e640000000a00 */
[----:B0-----:R-:W-:-:S04]  /*0230*/  @!P0 IMAD.WIDE R6, R3, 0x4, R6 ;  /* 0x0000000403068825 */ /* 0x001fc800078e0206 */
[----:B----4-:R-:W-:Y:S02]  /*0240*/  @!P0 FADD R19, R12, R15 ;  /* 0x0000000f0c138221 */ /* 0x010fe40000000000 */
[----:B------:R-:W0:Y:S03]  /*0250*/  @!P0 LDC.64 R12, c[0x0][0x390] ;  /* 0x0000e400ff0c8b82 */ /* 0x000e260000000a00 */
[----:B------:R2:W-:Y:S04]  /*0260*/  @!P0 STG.E desc[UR6][R6.64], R19 ;  /* 0x0000001306008986 */ /* 0x0005e8000c101906 */
[----:B------:R-:W3:Y:S01]  /*0270*/  @!P0 LDG.E R8, desc[UR6][R8.64] ;  /* 0x0000000608088981 */ /* 0x000ee2000c1e1900 */
[----:B------:R-:W4:Y:S03]  /*0280*/  LDC.64 R14, c[0x0][0x380] ;  /* 0x0000e000ff0e7b82 */ /* 0x000f260000000a00 */
[----:B------:R-:W3:Y:S01]  /*0290*/  @!P0 LDG.E R11, desc[UR6][R10.64] ;  /* 0x000000060a0b8981 */ /* 0x000ee2000c1e1900 */
[----:B-1----:R-:W-:-:S04]  /*02a0*/  @!P0 IMAD.WIDE R16, R2, 0x4, R16 ;  /* 0x0000000402108825 */ /* 0x002fc800078e0210 */
[----:B--2---:R-:W1:Y:S01]  /*02b0*/  @!P0 LDC.64 R6, c[0x0][0x390] ;  /* 0x0000e400ff068b82 */ /* 0x004e620000000a00 */
[----:B0-----:R-:W-:-:S04]  /*02c0*/  @!P0 IMAD.WIDE R12, R0, 0x4, R12 ;  /* 0x00000004000c8825 */ /* 0x001fc800078e020c */
[----:B----4-:R-:W-:-:S04]  /*02d0*/  @!P0 IMAD.WIDE R14, R2, 0x4, R14 ;  /* 0x00000004020e8825 */ /* 0x010fc800078e020e */
[----:B---3--:R-:W-:-:S05]  /*02e0*/  @!P0 FADD R5, R8, R11 ;  /* 0x0000000b08058221 */ /* 0x008fca0000000000 */
[----:B------:R0:W-:Y:S04]  /*02f0*/  @!P0 STG.E desc[UR6][R12.64], R5 ;  /* 0x000000050c008986 */ /* 0x0001e8000c101906 */
[----:B------:R-:W2:Y:S04]  /*0300*/  @!P0 LDG.E R14, desc[UR6][R14.64] ;  /* 0x000000060e0e8981 */ /* 0x000ea8000c1e1900 */
[----:B------:R-:W2:Y:S01]  /*0310*/  @!P0 LDG.E R17, desc[UR6][R16.64] ;  /* 0x0000000610118981 */ /* 0x000ea2000c1e1900 */
[----:B-1----:R-:W-:Y:S01]  /*0320*/  @!P0 IMAD.WIDE R6, R2, 0x4, R6 ;  /* 0x0000000402068825 */ /* 0x002fe200078e0206 */
[----:B------:R-:W-:-:S04]  /*0330*/  UIADD3 UR4, UPT, UPT, UR4, 0x4, URZ ;  /* 0x0000000404047890 */ /* 0x000fc8000fffe0ff */
[----:B------:R-:W-:Y:S01]  /*0340*/  UISETP.NE.AND UP0, UPT, UR4, 0x64, UPT ;  /* 0x000000640400788c */ /* 0x000fe2000bf05270 */
[----:B------:R-:W-:Y:S02]  /*0350*/  IADD3 R4, PT, PT, R4, 0x190, RZ ;  /* 0x0000019004047810 */ /* 0x000fe40007ffe0ff */
[----:B------:R-:W-:Y:S02]  /*0360*/  IADD3 R3, PT, PT, R3, 0x190, RZ ;  /* 0x0000019003037810 */ /* 0x000fe40007ffe0ff */
[----:B------:R-:W-:Y:S02]  /*0370*/  IADD3 R0, PT, PT, R0, 0x190, RZ ;  /* 0x0000019000007810 */ /* 0x000fe40007ffe0ff */
[----:B------:R-:W-:Y:S01]  /*0380*/  IADD3 R2, PT, PT, R2, 0x190, RZ ;  /* 0x0000019002027810 */ /* 0x000fe20007ffe0ff */
[----:B--2---:R-:W-:-:S05]  /*0390*/  @!P0 FADD R9, R14, R17 ;  /* 0x000000110e098221 */ /* 0x004fca0000000000 */
[----:B------:R0:W-:Y:S01]  /*03a0*/  @!P0 STG.E desc[UR6][R6.64], R9 ;  /* 0x0000000906008986 */ /* 0x0001e2000c101906 */
[----:B------:R-:W-:Y:S05]  /*03b0*/  BRA.U UP0, `(.L_x_6) ;  /* 0xfffffffd00407547 */ /* 0x000fea000b83ffff */
[----:B------:R-:W-:Y:S05]  /*03c0*/  EXIT ;  /* 0x000000000000794d */ /* 0x000fea0003800000 */
.L_x_7:
        /* <DEDUP_REMOVED lines=11> */
.L_x_10:


//--------------------- .text._Z6MatAddPfS_S_     --------------------------
	.section	.text._Z6MatAddPfS_S_,"ax",@progbits
	.align	128
        .global         _Z6MatAddPfS_S_
        .type           _Z6MatAddPfS_S_,@function
        .size           _Z6MatAddPfS_S_,(.L_x_11 - _Z6MatAddPfS_S_)
        .other          _Z6MatAddPfS_S_,@"STO_CUDA_ENTRY STV_DEFAULT"
_Z6MatAddPfS_S_:
.text._Z6MatAddPfS_S_:
[----:B------:R-:W-:Y:S01]  /*0000*/  LDC R1, c[0x0][0x37c] ;  /* 0x0000df00ff017b82 */ /* 0x000fe20000000800 */
[----:B------:R-:W0:Y:S07]  /*0010*/  S2R R2, SR_TID.Y ;  /* 0x0000000000027919 */ /* 0x000e2e0000002200 */
[----:B------:R-:W1:Y:S01]  /*0020*/  LDC R0, c[0x0][0x360] ;  /* 0x0000d800ff007b82 */ /* 0x000e620000000800 */
[----:B------:R-:W1:Y:S07]  /*0030*/  S2R R3, SR_TID.X ;  /* 0x0000000000037919 */ /* 0x000e6e0000002100 */
[----:B------:R-:W0:Y:S08]  /*0040*/  S2UR UR5, SR_CTAID.Y ;  /* 0x00000000000579c3 */ /* 0x000e300000002600 */
[----:B------:R-:W0:Y:S08]  /*0050*/  LDC R7, c[0x0][0x364] ;  /* 0x0000d900ff077b82 */ /* 0x000e300000000800 */
[----:B------:R-:W1:Y:S01]  /*0060*/  S2UR UR4, SR_CTAID.X ;  /* 0x00000000000479c3 */ /* 0x000e620000002500 */
[----:B0-----:R-:W-:-:S05]  /*0070*/  IMAD R7, R7, UR5, R2 ;  /* 0x0000000507077c24 */ /* 0x001fca000f8e0202 */
[----:B------:R-:W-:Y:S01]  /*0080*/  ISETP.GT.U32.AND P0, PT, R7, 0x63, PT ;  /* 0x000000630700780c */ /* 0x000fe20003f04070 */
[----:B-1----:R-:W-:-:S05]  /*0090*/  IMAD R0, R0, UR4, R3 ;  /* 0x0000000400007c24 */ /* 0x002fca000f8e0203 */
[----:B------:R-:W-:-:S13]  /*00a0*/  ISETP.GT.OR P0, PT, R0, 0x63, P0 ;  /* 0x000000630000780c */ /* 0x000fda0000704670 */
[----:B------:R-:W-:Y:S05]  /*00b0*/  @P0 EXIT ;  /* 0x000000000000094d */ /* 0x000fea0003800000 */
[----:B------:R-:W0:Y:S01]  /*00c0*/  LDC.64 R2, c[0x0][0x380] ;  /* 0x0000e000ff027b82 */ /* 0x000e220000000a00 */
[----:B------:R-:W1:Y:S01]  /*00d0*/  LDCU.64 UR4, c[0x0][0x358] ;  /* 0x00006b00ff0477ac */ /* 0x000e620008000a00 */
[----:B------:R-:W-:-:S06]  /*00e0*/  IMAD R9, R7, 0x64, R0 ;  /* 0x0000006407097824 */ /* 0x000fcc00078e0200 */
[----:B------:R-:W2:Y:S08]  /*00f0*/  LDC.64 R4, c[0x0][0x388] ;  /* 0x0000e200ff047b82 */ /* 0x000eb00000000a00 */
[----:B------:R-:W3:Y:S01]  /*0100*/  LDC.64 R6, c[0x0][0x390] ;  /* 0x0000e400ff067b82 */ /* 0x000ee20000000a00 */
[----:B0-----:R-:W-:-:S06]  /*0110*/  IMAD.WIDE R2, R9, 0x4, R2 ;  /* 0x0000000409027825 */ /* 0x001fcc00078e0202 */
[----:B-1----:R-:W4:Y:S01]  /*0120*/  LDG.E R2, desc[UR4][R2.64] ;  /* 0x0000000402027981 */ /* 0x002f22000c1e1900 */
[----:B--2---:R-:W-:-:S06]  /*0130*/  IMAD.WIDE R4, R9, 0x4, R4 ;  /* 0x0000000409047825 */ /* 0x004fcc00078e0204 */
[----:B------:R-:W4:Y:S01]  /*0140*/  LDG.E R5, desc[UR4][R4.64] ;  /* 0x0000000404057981 */ /* 0x000f22000c1e1900 */
[----:B---3--:R-:W-:-:S04]  /*0150*/  IMAD.WIDE R6, R9, 0x4, R6 ;  /* 0x0000000409067825 */ /* 0x008fc800078e0206 */
[----:B----4-:R-:W-:-:S05]  /*0160*/  FADD R9, R2, R5 ;  /* 0x0000000502097221 */ /* 0x010fca0000000000 */
[----:B------:R-:W-:Y:S01]  /*0170*/  STG.E desc[UR4][R6.64], R9 ;  /* 0x0000000906007986 */ /* 0x000fe2000c101904 */
[----:B------:R-:W-:Y:S05]  /*0180*/  EXIT ;  /* 0x000000000000794d */ /* 0x000fea0003800000 */
.L_x_8:
        /* <DEDUP_REMOVED lines=15> */
.L_x_11:


//--------------------- .nv.shared.reserved.0     --------------------------
	.section	.nv.shared.reserved.0,"aw",@nobits
	.weak		__nv_reservedSMEM_offset_0_alias
	.size		__nv_reservedSMEM_offset_0_alias, 0, 64
	.other		__nv_reservedSMEM_offset_0_alias,@"STO_CUDA_RESERVED_SHARED STV_DEFAULT"
__nv_reservedSMEM_offset_0_alias:
	.zero		0
	.zero		64


//--------------------- .nv.constant0._Z9MatAddColPfS_S_ --------------------------
	.section	.nv.constant0._Z9MatAddColPfS_S_,"a",@progbits
	.sectionflags	@""
	.align	4
.nv.constant0._Z9MatAddColPfS_S_:
	.zero		920


//--------------------- .nv.constant0._Z9MatAddRowPfS_S_ --------------------------
	.section	.nv.constant0._Z9MatAddRowPfS_S_,"a",@progbits
	.sectionflags	@""
	.align	4
.nv.constant0._Z9MatAddRowPfS_S_:
	.zero		920


//--------------------- .nv.constant0._Z6MatAddPfS_S_ --------------------------
	.section	.nv.constant0._Z6MatAddPfS_S_,"a",@progbits
	.sectionflags	@""
	.align	4
.nv.constant0._Z6MatAddPfS_S_:
	.zero		920


//--------------------- SYMBOLS --------------------------

	.type		.nv.reservedSmem.offset0,@object
	.size		.nv.reservedSmem.offset0,0x4
